//
// Generated by NVIDIA NVVM Compiler
//
// Compiler Build ID: CL-36424714
// Cuda compilation tools, release 13.0, V13.0.88
// Based on NVVM 20.0.0
//

.version 9.0
.target sm_100
.address_size 64

	// .globl	build_exit
.global .align 1 .b8 _ZN34_INTERNAL_f548dba3_4_k_cu_9375e9e44cuda3std3__45__cpo5beginE[1];
.global .align 1 .b8 _ZN34_INTERNAL_f548dba3_4_k_cu_9375e9e44cuda3std3__45__cpo3endE[1];
.global .align 1 .b8 _ZN34_INTERNAL_f548dba3_4_k_cu_9375e9e44cuda3std3__45__cpo6cbeginE[1];
.global .align 1 .b8 _ZN34_INTERNAL_f548dba3_4_k_cu_9375e9e44cuda3std3__45__cpo4cendE[1];
.global .align 1 .b8 _ZN34_INTERNAL_f548dba3_4_k_cu_9375e9e44cuda3std3__45__cpo6rbeginE[1];
.global .align 1 .b8 _ZN34_INTERNAL_f548dba3_4_k_cu_9375e9e44cuda3std3__45__cpo4rendE[1];
.global .align 1 .b8 _ZN34_INTERNAL_f548dba3_4_k_cu_9375e9e44cuda3std3__45__cpo7crbeginE[1];
.global .align 1 .b8 _ZN34_INTERNAL_f548dba3_4_k_cu_9375e9e44cuda3std3__45__cpo5crendE[1];
.global .align 1 .b8 _ZN34_INTERNAL_f548dba3_4_k_cu_9375e9e44cuda3std3__436_GLOBAL__N__f548dba3_4_k_cu_9375e9e46ignoreE[1];
.global .align 1 .b8 _ZN34_INTERNAL_f548dba3_4_k_cu_9375e9e44cuda3std3__419piecewise_constructE[1];
.global .align 1 .b8 _ZN34_INTERNAL_f548dba3_4_k_cu_9375e9e44cuda3std3__48in_placeE[1];
.global .align 1 .b8 _ZN34_INTERNAL_f548dba3_4_k_cu_9375e9e44cuda3std3__420unreachable_sentinelE[1];
.global .align 1 .b8 _ZN34_INTERNAL_f548dba3_4_k_cu_9375e9e44cuda3std6ranges3__45__cpo4swapE[1];
.global .align 1 .b8 _ZN34_INTERNAL_f548dba3_4_k_cu_9375e9e44cuda3std6ranges3__45__cpo9iter_moveE[1];
.global .align 1 .b8 _ZN34_INTERNAL_f548dba3_4_k_cu_9375e9e44cuda3std6ranges3__45__cpo5beginE[1];
.global .align 1 .b8 _ZN34_INTERNAL_f548dba3_4_k_cu_9375e9e44cuda3std6ranges3__45__cpo3endE[1];
.global .align 1 .b8 _ZN34_INTERNAL_f548dba3_4_k_cu_9375e9e44cuda3std6ranges3__45__cpo6cbeginE[1];
.global .align 1 .b8 _ZN34_INTERNAL_f548dba3_4_k_cu_9375e9e44cuda3std6ranges3__45__cpo4cendE[1];
.global .align 1 .b8 _ZN34_INTERNAL_f548dba3_4_k_cu_9375e9e44cuda3std6ranges3__45__cpo7advanceE[1];
.global .align 1 .b8 _ZN34_INTERNAL_f548dba3_4_k_cu_9375e9e44cuda3std6ranges3__45__cpo9iter_swapE[1];
.global .align 1 .b8 _ZN34_INTERNAL_f548dba3_4_k_cu_9375e9e44cuda3std6ranges3__45__cpo4nextE[1];
.global .align 1 .b8 _ZN34_INTERNAL_f548dba3_4_k_cu_9375e9e44cuda3std6ranges3__45__cpo4prevE[1];
.global .align 1 .b8 _ZN34_INTERNAL_f548dba3_4_k_cu_9375e9e44cuda3std6ranges3__45__cpo4dataE[1];
.global .align 1 .b8 _ZN34_INTERNAL_f548dba3_4_k_cu_9375e9e44cuda3std6ranges3__45__cpo5cdataE[1];
.global .align 1 .b8 _ZN34_INTERNAL_f548dba3_4_k_cu_9375e9e44cuda3std6ranges3__45__cpo4sizeE[1];
.global .align 1 .b8 _ZN34_INTERNAL_f548dba3_4_k_cu_9375e9e44cuda3std6ranges3__45__cpo5ssizeE[1];
.global .align 1 .b8 _ZN34_INTERNAL_f548dba3_4_k_cu_9375e9e44cuda3std6ranges3__45__cpo8distanceE[1];
.global .align 1 .b8 _ZN34_INTERNAL_f548dba3_4_k_cu_9375e9e46thrust24THRUST_300001_SM_1000_NS6system6detail10sequential3seqE[1];

.visible .entry build_exit(
	.param .u64 .ptr .align 1 build_exit_param_0,
	.param .u64 .ptr .align 1 build_exit_param_1,
	.param .u32 build_exit_param_2,
	.param .u32 build_exit_param_3,
	.param .u64 .ptr .align 1 build_exit_param_4,
	.param .u32 build_exit_param_5,
	.param .u32 build_exit_param_6,
	.param .u64 .ptr .align 1 build_exit_param_7,
	.param .u32 build_exit_param_8,
	.param .u32 build_exit_param_9,
	.param .u64 .ptr .align 1 build_exit_param_10
)
{
	.reg .pred 	%p<5>;
	.reg .b32 	%r<42>;
	.reg .b32 	%f<18>;
	.reg .b64 	%rd<30>;

	ld.param.u64 	%rd8, [build_exit_param_0];
	ld.param.u64 	%rd9, [build_exit_param_1];
	ld.param.u32 	%r10, [build_exit_param_2];
	ld.param.u32 	%r11, [build_exit_param_3];
	ld.param.u64 	%rd10, [build_exit_param_4];
	ld.param.u32 	%r12, [build_exit_param_5];
	ld.param.u32 	%r14, [build_exit_param_8];
	ld.param.u64 	%rd12, [build_exit_param_10];
	cvta.to.global.u64 	%rd13, %rd12;
	mov.u32 	%r16, %ctaid.x;
	mov.u32 	%r1, %tid.x;
	mov.u32 	%r40, %tid.y;
	mul.lo.s32 	%r17, %r16, 15;
	mul.wide.u32 	%rd14, %r17, 4;
	add.s64 	%rd1, %rd13, %rd14;
	setp.ge.s32 	%p1, %r40, %r10;
	@%p1 bra 	$L__BB0_6;
	ld.param.u32 	%r38, [build_exit_param_9];
	ld.param.u32 	%r36, [build_exit_param_6];
	ld.global.nc.u32 	%r18, [%rd1];
	ld.global.nc.u32 	%r19, [%rd1+4];
	ld.global.nc.u32 	%r20, [%rd1+8];
	ld.global.nc.u32 	%r21, [%rd1+12];
	ld.global.nc.u32 	%r22, [%rd1+16];
	ld.global.nc.u32 	%r23, [%rd1+20];
	ld.global.nc.u32 	%r24, [%rd1+24];
	mul.lo.s32 	%r25, %r11, %r10;
	mul.lo.s32 	%r26, %r25, %r24;
	cvt.s64.s32 	%rd2, %r26;
	mad.lo.s32 	%r27, %r21, %r14, %r22;
	mad.lo.s32 	%r28, %r27, %r38, %r23;
	cvt.s64.s32 	%rd3, %r28;
	mad.lo.s32 	%r29, %r18, %r12, %r19;
	mad.lo.s32 	%r30, %r29, %r36, %r20;
	cvt.s64.s32 	%rd4, %r30;
	cvta.to.global.u64 	%rd5, %rd10;
	cvta.to.global.u64 	%rd6, %rd8;
	cvta.to.global.u64 	%rd7, %rd9;
$L__BB0_2:
	setp.ge.s32 	%p2, %r1, %r11;
	@%p2 bra 	$L__BB0_5;
	ld.param.u32 	%r39, [build_exit_param_9];
	ld.param.u32 	%r37, [build_exit_param_6];
	mul.lo.s32 	%r4, %r40, %r11;
	mul.lo.s32 	%r5, %r40, %r37;
	mul.lo.s32 	%r6, %r40, %r39;
	mov.u32 	%r41, %r1;
$L__BB0_4:
	ld.param.u64 	%rd29, [build_exit_param_7];
	add.s32 	%r31, %r41, %r4;
	cvt.s64.s32 	%rd15, %r31;
	add.s64 	%rd16, %rd15, %rd2;
	shl.b64 	%rd17, %rd16, 3;
	add.s64 	%rd18, %rd6, %rd17;
	add.s32 	%r32, %r41, %r5;
	cvt.s64.s32 	%rd19, %r32;
	add.s64 	%rd20, %rd19, %rd4;
	shl.b64 	%rd21, %rd20, 3;
	add.s64 	%rd22, %rd5, %rd21;
	ld.global.nc.v2.f32 	{%f1, %f2}, [%rd22];
	neg.f32 	%f3, %f2;
	add.s32 	%r33, %r41, %r6;
	cvt.s64.s32 	%rd23, %r33;
	add.s64 	%rd24, %rd23, %rd3;
	cvta.to.global.u64 	%rd25, %rd29;
	shl.b64 	%rd26, %rd24, 3;
	add.s64 	%rd27, %rd25, %rd26;
	ld.global.nc.v2.f32 	{%f4, %f5}, [%rd27];
	mul.f32 	%f6, %f2, %f5;
	mul.f32 	%f7, %f1, %f4;
	sub.f32 	%f8, %f6, %f7;
	mul.f32 	%f9, %f4, %f3;
	mul.f32 	%f10, %f1, %f5;
	sub.f32 	%f11, %f9, %f10;
	atom.global.add.f32 	%f12, [%rd18], %f8;
	atom.global.add.f32 	%f13, [%rd18+4], %f11;
	add.s64 	%rd28, %rd7, %rd17;
	ld.global.v2.f32 	{%f14, %f15}, [%rd18];
	atom.global.add.f32 	%f16, [%rd28], %f14;
	atom.global.add.f32 	%f17, [%rd28+4], %f15;
	mov.u32 	%r34, %ntid.x;
	add.s32 	%r41, %r41, %r34;
	setp.lt.s32 	%p3, %r41, %r11;
	@%p3 bra 	$L__BB0_4;
$L__BB0_5:
	mov.u32 	%r35, %ntid.y;
	add.s32 	%r40, %r40, %r35;
	setp.lt.s32 	%p4, %r40, %r10;
	@%p4 bra 	$L__BB0_2;
$L__BB0_6:
	ret;

}


// ===== COMPILED SASS (sm_100) =====

	.target	sm_100

	.elftype	@"ET_EXEC"


//--------------------- .note.nv.tkinfo           --------------------------
	.section	.note.nv.tkinfo,"",@"SHT_NOTE"
	.sectionflags	@"SHF_NOTE_NV_TKINFO"
	.tkinfo
        /*0018*/ 	.word	0x00000002
        /*0030*/ 	.string	""
        /*0030*/ 	.string	"ptxas"
        /*0030*/ 	.string	"Cuda compilation tools, release 13.0, V13.0.88"
        /*0030*/ 	.string	"Build cuda_13.0.r13.0/compiler.36424714_0"
        /*0030*/ 	.string	"-arch sm_100 -m 64 "



//--------------------- .note.nv.cuinfo           --------------------------
	.section	.note.nv.cuinfo,"",@"SHT_NOTE"
	.sectionflags	@"SHF_NOTE_NV_CUINFO"
        /*0018*/ 	.short	0x0002
        /*001a*/ 	.short	0x0064
        /*001c*/ 	.short	0x0082
	.zero		2


//--------------------- .nv.info                  --------------------------
	.section	.nv.info,"",@"SHT_CUDA_INFO"
	.align	4


	//----- nvinfo : EIATTR_REGCOUNT
	.align		4
        /*0000*/ 	.byte	0x04, 0x2f
        /*0002*/ 	.short	(.L_29 - .L_28)
	.align		4
.L_28:
        /*0004*/ 	.word	index@(build_exit)
        /*0008*/ 	.word	0x00000016


	//----- nvinfo : EIATTR_FRAME_SIZE
	.align		4
.L_29:
        /*000c*/ 	.byte	0x04, 0x11
        /*000e*/ 	.short	(.L_31 - .L_30)
	.align		4
.L_30:
        /*0010*/ 	.word	index@(build_exit)
        /*0014*/ 	.word	0x00000000


	//----- nvinfo : EIATTR_MIN_STACK_SIZE
	.align		4
.L_31:
        /*0018*/ 	.byte	0x04, 0x12
        /*001a*/ 	.short	(.L_33 - .L_32)
	.align		4
.L_32:
        /*001c*/ 	.word	index@(build_exit)
        /*0020*/ 	.word	0x00000000
.L_33:


//--------------------- .nv.compat                --------------------------
	.section	.nv.compat,"",@"SHT_CUDA_COMPAT_INFO"
	.align	4
        /*0000*/ 	.byte	0x02, 0x09, 0x00, 0x00, 0x02, 0x02, 0x01, 0x00, 0x02, 0x05, 0x05, 0x00, 0x03, 0x07, 0x01, 0x01
        /*0010*/ 	.byte	0x02, 0x03, 0x00, 0x00, 0x02, 0x06, 0x01, 0x00, 0x04, 0x0b, 0x08, 0x00, 0x09, 0x00, 0x00, 0x00
        /*0020*/ 	.byte	0x00, 0x00, 0x00, 0x00


//--------------------- .nv.info.build_exit       --------------------------
	.section	.nv.info.build_exit,"",@"SHT_CUDA_INFO"
	.sectionflags	@""
	.align	4


	//----- nvinfo : EIATTR_CUDA_API_VERSION
	.align		4
        /*0000*/ 	.byte	0x04, 0x37
        /*0002*/ 	.short	(.L_35 - .L_34)
.L_34:
        /*0004*/ 	.word	0x00000082


	//----- nvinfo : EIATTR_KPARAM_INFO
	.align		4
.L_35:
        /*0008*/ 	.byte	0x04, 0x17
        /*000a*/ 	.short	(.L_37 - .L_36)
.L_36:
        /*000c*/ 	.word	0x00000000
        /*0010*/ 	.short	0x000a
        /*0012*/ 	.short	0x0038
        /*0014*/ 	.byte	0x00, 0xf5, 0x21, 0x00


	//----- nvinfo : EIATTR_KPARAM_INFO
	.align		4
.L_37:
        /*0018*/ 	.byte	0x04, 0x17
        /*001a*/ 	.short	(.L_39 - .L_38)
.L_38:
        /*001c*/ 	.word	0x00000000
        /*0020*/ 	.short	0x0009
        /*0022*/ 	.short	0x0034
        /*0024*/ 	.byte	0x00, 0xf0, 0x11, 0x00


	//----- nvinfo : EIATTR_KPARAM_INFO
	.align		4
.L_39:
        /*0028*/ 	.byte	0x04, 0x17
        /*002a*/ 	.short	(.L_41 - .L_40)
.L_40:
        /*002c*/ 	.word	0x00000000
        /*0030*/ 	.short	0x0008
        /*0032*/ 	.short	0x0030
        /*0034*/ 	.byte	0x00, 0xf0, 0x11, 0x00


	//----- nvinfo : EIATTR_KPARAM_INFO
	.align		4
.L_41:
        /*0038*/ 	.byte	0x04, 0x17
        /*003a*/ 	.short	(.L_43 - .L_42)
.L_42:
        /*003c*/ 	.word	0x00000000
        /*0040*/ 	.short	0x0007
        /*0042*/ 	.short	0x0028
        /*0044*/ 	.byte	0x00, 0xf5, 0x21, 0x00


	//----- nvinfo : EIATTR_KPARAM_INFO
	.align		4
.L_43:
        /*0048*/ 	.byte	0x04, 0x17
        /*004a*/ 	.short	(.L_45 - .L_44)
.L_44:
        /*004c*/ 	.word	0x00000000
        /*0050*/ 	.short	0x0006
        /*0052*/ 	.short	0x0024
        /*0054*/ 	.byte	0x00, 0xf0, 0x11, 0x00


	//----- nvinfo : EIATTR_KPARAM_INFO
	.align		4
.L_45:
        /*0058*/ 	.byte	0x04, 0x17
        /*005a*/ 	.short	(.L_47 - .L_46)
.L_46:
        /*005c*/ 	.word	0x00000000
        /*0060*/ 	.short	0x0005
        /*0062*/ 	.short	0x0020
        /*0064*/ 	.byte	0x00, 0xf0, 0x11, 0x00


	//----- nvinfo : EIATTR_KPARAM_INFO
	.align		4
.L_47:
        /*0068*/ 	.byte	0x04, 0x17
        /*006a*/ 	.short	(.L_49 - .L_48)
.L_48:
        /*006c*/ 	.word	0x00000000
        /*0070*/ 	.short	0x0004
        /*0072*/ 	.short	0x0018
        /*0074*/ 	.byte	0x00, 0xf5, 0x21, 0x00


	//----- nvinfo : EIATTR_KPARAM_INFO
	.align		4
.L_49:
        /*0078*/ 	.byte	0x04, 0x17
        /*007a*/ 	.short	(.L_51 - .L_50)
.L_50:
        /*007c*/ 	.word	0x00000000
        /*0080*/ 	.short	0x0003
        /*0082*/ 	.short	0x0014
        /*0084*/ 	.byte	0x00, 0xf0, 0x11, 0x00


	//----- nvinfo : EIATTR_KPARAM_INFO
	.align		4
.L_51:
        /*0088*/ 	.byte	0x04, 0x17
        /*008a*/ 	.short	(.L_53 - .L_52)
.L_52:
        /*008c*/ 	.word	0x00000000
        /*0090*/ 	.short	0x0002
        /*0092*/ 	.short	0x0010
        /*0094*/ 	.byte	0x00, 0xf0, 0x11, 0x00


	//----- nvinfo : EIATTR_KPARAM_INFO
	.align		4
.L_53:
        /*0098*/ 	.byte	0x04, 0x17
        /*009a*/ 	.short	(.L_55 - .L_54)
.L_54:
        /*009c*/ 	.word	0x00000000
        /*00a0*/ 	.short	0x0001
        /*00a2*/ 	.short	0x0008
        /*00a4*/ 	.byte	0x00, 0xf5, 0x21, 0x00


	//----- nvinfo : EIATTR_KPARAM_INFO
	.align		4
.L_55:
        /*00a8*/ 	.byte	0x04, 0x17
        /*00aa*/ 	.short	(.L_57 - .L_56)
.L_56:
        /*00ac*/ 	.word	0x00000000
        /*00b0*/ 	.short	0x0000
        /*00b2*/ 	.short	0x0000
        /*00b4*/ 	.byte	0x00, 0xf5, 0x21, 0x00


	//----- nvinfo : EIATTR_SPARSE_MMA_MASK
	.align		4
.L_57:
        /*00b8*/ 	.byte	0x03, 0x50
        /*00ba*/ 	.short	0x0000


	//----- nvinfo : EIATTR_MAXREG_COUNT
	.align		4
        /*00bc*/ 	.byte	0x03, 0x1b
        /*00be*/ 	.short	0x00ff


	//----- nvinfo : EIATTR_MERCURY_ISA_VERSION
	.align		4
        /*00c0*/ 	.byte	0x03, 0x5f
        /*00c2*/ 	.short	0x0101


	//----- nvinfo : EIATTR_VRC_CTA_INIT_COUNT
	.align		4
        /*00c4*/ 	.byte	0x02, 0x4a
	.zero		1
	.zero		1


	//----- nvinfo : EIATTR_EXIT_INSTR_OFFSETS
	.align		4
        /*00c8*/ 	.byte	0x04, 0x1c
        /*00ca*/ 	.short	(.L_59 - .L_58)


	//   ....[0]....
.L_58:
        /*00cc*/ 	.word	0x00000060


	//   ....[1]....
        /*00d0*/ 	.word	0x00000530


	//----- nvinfo : EIATTR_CRS_STACK_SIZE
	.align		4
.L_59:
        /*00d4*/ 	.byte	0x04, 0x1e
        /*00d6*/ 	.short	(.L_61 - .L_60)
.L_60:
        /*00d8*/ 	.word	0x00000000


	//----- nvinfo : EIATTR_CBANK_PARAM_SIZE
	.align		4
.L_61:
        /*00dc*/ 	.byte	0x03, 0x19
        /*00de*/ 	.short	0x0040


	//----- nvinfo : EIATTR_PARAM_CBANK
	.align		4
        /*00e0*/ 	.byte	0x04, 0x0a
        /*00e2*/ 	.short	(.L_63 - .L_62)
	.align		4
.L_62:
        /*00e4*/ 	.word	index@(.nv.constant0.build_exit)
        /*00e8*/ 	.short	0x0380
        /*00ea*/ 	.short	0x0040


	//----- nvinfo : EIATTR_SW_WAR
	.align		4
.L_63:
        /*00ec*/ 	.byte	0x04, 0x36
        /*00ee*/ 	.short	(.L_65 - .L_64)
.L_64:
        /*00f0*/ 	.word	0x00000008
.L_65:


//--------------------- .nv.callgraph             --------------------------
	.section	.nv.callgraph,"",@"SHT_CUDA_CALLGRAPH"
	.align	4
	.sectionentsize	8
	.align		4
        /*0000*/ 	.word	0x00000000
	.align		4
        /*0004*/ 	.word	0xffffffff
	.align		4
        /*0008*/ 	.word	0x00000000
	.align		4
        /*000c*/ 	.word	0xfffffffe
	.align		4
        /*0010*/ 	.word	0x00000000
	.align		4
        /*0014*/ 	.word	0xfffffffd
	.align		4
        /*0018*/ 	.word	0x00000000
	.align		4
        /*001c*/ 	.word	0xfffffffc


//--------------------- .nv.constant4             --------------------------
	.section	.nv.constant4,"a",@progbits
	.align	8
	.align		8
.nv.constant4:
        /*0000*/ 	.dword	_ZN34_INTERNAL_f548dba3_4_k_cu_9375e9e44cuda3std3__45__cpo5beginE
	.align		8
        /*0008*/ 	.dword	_ZN34_INTERNAL_f548dba3_4_k_cu_9375e9e44cuda3std3__45__cpo3endE
	.align		8
        /*0010*/ 	.dword	_ZN34_INTERNAL_f548dba3_4_k_cu_9375e9e44cuda3std3__45__cpo6cbeginE
	.align		8
        /*0018*/ 	.dword	_ZN34_INTERNAL_f548dba3_4_k_cu_9375e9e44cuda3std3__45__cpo4cendE
	.align		8
        /*0020*/ 	.dword	_ZN34_INTERNAL_f548dba3_4_k_cu_9375e9e44cuda3std3__45__cpo6rbeginE
	.align		8
        /*0028*/ 	.dword	_ZN34_INTERNAL_f548dba3_4_k_cu_9375e9e44cuda3std3__45__cpo4rendE
	.align		8
        /*0030*/ 	.dword	_ZN34_INTERNAL_f548dba3_4_k_cu_9375e9e44cuda3std3__45__cpo7crbeginE
	.align		8
        /*0038*/ 	.dword	_ZN34_INTERNAL_f548dba3_4_k_cu_9375e9e44cuda3std3__45__cpo5crendE
	.align		8
        /*0040*/ 	.dword	_ZN34_INTERNAL_f548dba3_4_k_cu_9375e9e44cuda3std3__436_GLOBAL__N__f548dba3_4_k_cu_9375e9e46ignoreE
	.align		8
        /*0048*/ 	.dword	_ZN34_INTERNAL_f548dba3_4_k_cu_9375e9e44cuda3std3__419piecewise_constructE
	.align		8
        /*0050*/ 	.dword	_ZN34_INTERNAL_f548dba3_4_k_cu_9375e9e44cuda3std3__48in_placeE
	.align		8
        /*0058*/ 	.dword	_ZN34_INTERNAL_f548dba3_4_k_cu_9375e9e44cuda3std3__420unreachable_sentinelE
	.align		8
        /*0060*/ 	.dword	_ZN34_INTERNAL_f548dba3_4_k_cu_9375e9e44cuda3std6ranges3__45__cpo4swapE
	.align		8
        /*0068*/ 	.dword	_ZN34_INTERNAL_f548dba3_4_k_cu_9375e9e44cuda3std6ranges3__45__cpo9iter_moveE
	.align		8
        /*0070*/ 	.dword	_ZN34_INTERNAL_f548dba3_4_k_cu_9375e9e44cuda3std6ranges3__45__cpo5beginE
	.align		8
        /*0078*/ 	.dword	_ZN34_INTERNAL_f548dba3_4_k_cu_9375e9e44cuda3std6ranges3__45__cpo3endE
	.align		8
        /*0080*/ 	.dword	_ZN34_INTERNAL_f548dba3_4_k_cu_9375e9e44cuda3std6ranges3__45__cpo6cbeginE
	.align		8
        /*0088*/ 	.dword	_ZN34_INTERNAL_f548dba3_4_k_cu_9375e9e44cuda3std6ranges3__45__cpo4cendE
	.align		8
        /*0090*/ 	.dword	_ZN34_INTERNAL_f548dba3_4_k_cu_9375e9e44cuda3std6ranges3__45__cpo7advanceE
	.align		8
        /*0098*/ 	.dword	_ZN34_INTERNAL_f548dba3_4_k_cu_9375e9e44cuda3std6ranges3__45__cpo9iter_swapE
	.align		8
        /*00a0*/ 	.dword	_ZN34_INTERNAL_f548dba3_4_k_cu_9375e9e44cuda3std6ranges3__45__cpo4nextE
	.align		8
        /*00a8*/ 	.dword	_ZN34_INTERNAL_f548dba3_4_k_cu_9375e9e44cuda3std6ranges3__45__cpo4prevE
	.align		8
        /*00b0*/ 	.dword	_ZN34_INTERNAL_f548dba3_4_k_cu_9375e9e44cuda3std6ranges3__45__cpo4dataE
	.align		8
        /*00b8*/ 	.dword	_ZN34_INTERNAL_f548dba3_4_k_cu_9375e9e44cuda3std6ranges3__45__cpo5cdataE
	.align		8
        /*00c0*/ 	.dword	_ZN34_INTERNAL_f548dba3_4_k_cu_9375e9e44cuda3std6ranges3__45__cpo4sizeE
	.align		8
        /*00c8*/ 	.dword	_ZN34_INTERNAL_f548dba3_4_k_cu_9375e9e44cuda3std6ranges3__45__cpo5ssizeE
	.align		8
        /*00d0*/ 	.dword	_ZN34_INTERNAL_f548dba3_4_k_cu_9375e9e44cuda3std6ranges3__45__cpo8distanceE
	.align		8
        /*00d8*/ 	.dword	_ZN34_INTERNAL_f548dba3_4_k_cu_9375e9e46thrust24THRUST_300001_SM_1000_NS6system6detail10sequential3seqE


//--------------------- .text.build_exit          --------------------------
	.section	.text.build_exit,"ax",@progbits
	.align	128
        .global         build_exit
        .type           build_exit,@function
        .size           build_exit,(.L_x_6 - build_exit)
        .other          build_exit,@"STO_CUDA_ENTRY STV_DEFAULT"
build_exit:
.text.build_exit:
[----:B------:R-:W-:Y:S01]  /*0000*/  LDC R1, c[0x0][0x37c] ;  /* 0x0000df00ff017b82 */ /* 0x000fe20000000800 */
[----:B------:R-:W0:Y:S01]  /*0010*/  S2R R11, SR_TID.Y ;  /* 0x00000000000b7919 */ /* 0x000e220000002200 */
[----:B------:R-:W0:Y:S06]  /*0020*/  LDCU UR4, c[0x0][0x390] ;  /* 0x00007200ff0477ac */ /* 0x000e2c0008000800 */
[----:B------:R-:W1:Y:S01]  /*0030*/  LDC.64 R2, c[0x0][0x3b8] ;  /* 0x0000ee00ff027b82 */ /* 0x000e620000000a00 */
[----:B------:R-:W2:Y:S01]  /*0040*/  S2R R5, SR_CTAID.X ;  /* 0x0000000000057919 */ /* 0x000ea20000002500 */
[----:B0-----:R-:W-:-:S13]  /*0050*/  ISETP.GE.AND P0, PT, R11, UR4, PT ;  /* 0x000000040b007c0c */ /* 0x001fda000bf06270 */
[----:B--2---:R-:W-:Y:S05]  /*0060*/  @P0 EXIT ;  /* 0x000000000000094d */ /* 0x004fea0003800000 */
[----:B------:R-:W0:Y:S01]  /*0070*/  LDCU.64 UR6, c[0x0][0x358] ;  /* 0x00006b00ff0677ac */ /* 0x000e220008000a00 */
[----:B------:R-:W-:Y:S01]  /*0080*/  IMAD R5, R5, 0xf, RZ ;  /* 0x0000000f05057824 */ /* 0x000fe200078e02ff */
[----:B------:R-:W2:Y:S03]  /*0090*/  LDCU UR5, c[0x0][0x394] ;  /* 0x00007280ff0577ac */ /* 0x000ea60008000800 */
[----:B-1----:R-:W-:Y:S01]  /*00a0*/  IMAD.WIDE.U32 R2, R5, 0x4, R2 ;  /* 0x0000000405027825 */ /* 0x002fe200078e0002 */
[----:B------:R-:W1:Y:S01]  /*00b0*/  LDCU.64 UR10, c[0x0][0x3a0] ;  /* 0x00007400ff0a77ac */ /* 0x000e620008000a00 */
[----:B------:R-:W3:Y:S01]  /*00c0*/  S2R R0, SR_TID.X ;  /* 0x0000000000007919 */ /* 0x000ee20000002100 */
[----:B------:R-:W4:Y:S01]  /*00d0*/  LDCU.64 UR8, c[0x0][0x3b0] ;  /* 0x00007600ff0877ac */ /* 0x000f220008000a00 */
[----:B------:R-:W1:Y:S01]  /*00e0*/  LDCU UR20, c[0x0][0x3a4] ;  /* 0x00007480ff1477ac */ /* 0x000e620008000800 */
[----:B0-----:R-:W1:Y:S01]  /*00f0*/  LDG.E.CONSTANT R4, desc[UR6][R2.64] ;  /* 0x0000000602047981 */ /* 0x001e62000c1e9900 */
[----:B------:R-:W0:Y:S03]  /*0100*/  LDCU UR21, c[0x0][0x3b4] ;  /* 0x00007680ff1577ac */ /* 0x000e260008000800 */
[----:B------:R-:W1:Y:S01]  /*0110*/  LDG.E.CONSTANT R5, desc[UR6][R2.64+0x4] ;  /* 0x0000040602057981 */ /* 0x000e62000c1e9900 */
[----:B------:R-:W0:Y:S03]  /*0120*/  LDCU.64 UR18, c[0x0][0x3a8] ;  /* 0x00007500ff1277ac */ /* 0x000e260008000a00 */
[----:B------:R-:W4:Y:S01]  /*0130*/  LDG.E.CONSTANT R7, desc[UR6][R2.64+0xc] ;  /* 0x00000c0602077981 */ /* 0x000f22000c1e9900 */
[----:B------:R-:W0:Y:S03]  /*0140*/  LDCU.64 UR16, c[0x0][0x398] ;  /* 0x00007300ff1077ac */ /* 0x000e260008000a00 */
[----:B------:R-:W4:Y:S01]  /*0150*/  LDG.E.CONSTANT R8, desc[UR6][R2.64+0x10] ;  /* 0x0000100602087981 */ /* 0x000f22000c1e9900 */
[----:B------:R-:W0:Y:S03]  /*0160*/  LDCU.128 UR12, c[0x0][0x380] ;  /* 0x00007000ff0c77ac */ /* 0x000e260008000c00 */
[----:B------:R-:W5:Y:S04]  /*0170*/  LDG.E.CONSTANT R6, desc[UR6][R2.64+0x8] ;  /* 0x0000080602067981 */ /* 0x000f68000c1e9900 */
[----:B------:R-:W3:Y:S04]  /*0180*/  LDG.E.CONSTANT R9, desc[UR6][R2.64+0x14] ;  /* 0x0000140602097981 */ /* 0x000ee8000c1e9900 */
[----:B------:R-:W3:Y:S01]  /*0190*/  LDG.E.CONSTANT R10, desc[UR6][R2.64+0x18] ;  /* 0x00001806020a7981 */ /* 0x000ee2000c1e9900 */
[----:B--2---:R-:W-:Y:S01]  /*01a0*/  UIMAD UR4, UR4, UR5, URZ ;  /* 0x00000005040472a4 */ /* 0x004fe2000f8e02ff */
[----:B------:R-:W-:Y:S01]  /*01b0*/  BSSY.RECONVERGENT B0, `(.L_x_0) ;  /* 0x0000037000007945 */ /* 0x000fe20003800200 */
[----:B-1----:R-:W-:-:S02]  /*01c0*/  IMAD R5, R4, UR10, R5 ;  /* 0x0000000a04057c24 */ /* 0x002fc4000f8e0205 */
[----:B----4-:R-:W-:Y:S02]  /*01d0*/  IMAD R8, R7, UR8, R8 ;  /* 0x0000000807087c24 */ /* 0x010fe4000f8e0208 */
[----:B-----5:R-:W-:Y:S02]  /*01e0*/  IMAD R5, R5, UR11, R6 ;  /* 0x0000000b05057c24 */ /* 0x020fe4000f8e0206 */
[----:B------:R-:W-:Y:S02]  /*01f0*/  IMAD.MOV.U32 R6, RZ, RZ, R11 ;  /* 0x000000ffff067224 */ /* 0x000fe400078e000b */
[----:B---3--:R-:W-:Y:S02]  /*0200*/  IMAD R4, R8, UR9, R9 ;  /* 0x0000000908047c24 */ /* 0x008fe4000f8e0209 */
[----:B0-----:R-:W-:-:S07]  /*0210*/  IMAD R7, R10, UR4, RZ ;  /* 0x000000040a077c24 */ /* 0x001fce000f8e02ff */
.L_x_4:
[----:B------:R-:W0:Y:S01]  /*0220*/  LDC R11, c[0x0][0x394] ;  /* 0x0000e500ff0b7b82 */ /* 0x000e220000000800 */
[----:B------:R-:W-:Y:S01]  /*0230*/  BSSY.RECONVERGENT B1, `(.L_x_1) ;  /* 0x0000029000017945 */ /* 0x000fe20003800200 */
[----:B0-----:R-:W-:-:S13]  /*0240*/  ISETP.GE.AND P0, PT, R0, R11, PT ;  /* 0x0000000b0000720c */ /* 0x001fda0003f06270 */
[----:B-1----:R-:W-:Y:S05]  /*0250*/  @P0 BRA `(.L_x_2) ;  /* 0x0000000000980947 */ /* 0x002fea0003800000 */
[----:B------:R-:W-:-:S07]  /*0260*/  IMAD.MOV.U32 R13, RZ, RZ, R0 ;  /* 0x000000ffff0d7224 */ /* 0x000fce00078e0000 */
.L_x_3:
[C-C-:B-1----:R-:W-:Y:S02]  /*0270*/  IMAD R2, R6.reuse, UR20, R13.reuse ;  /* 0x0000001406027c24 */ /* 0x142fe4000f8e020d */
[----:B------:R-:W-:-:S03]  /*0280*/  IMAD R3, R6, UR21, R13 ;  /* 0x0000001506037c24 */ /* 0x000fc6000f8e020d */
[----:B------:R-:W-:Y:S02]  /*0290*/  SHF.R.S32.HI R8, RZ, 0x1f, R2 ;  /* 0x0000001fff087819 */ /* 0x000fe40000011402 */
[C---:B------:R-:W-:Y:S02]  /*02a0*/  IADD3 R12, P0, PT, R5.reuse, R2, RZ ;  /* 0x00000002050c7210 */ /* 0x040fe40007f1e0ff */
[----:B------:R-:W-:Y:S02]  /*02b0*/  SHF.R.S32.HI R9, RZ, 0x1f, R3 ;  /* 0x0000001fff097819 */ /* 0x000fe40000011403 */
[C---:B------:R-:W-:Y:S02]  /*02c0*/  IADD3 R10, P1, PT, R4.reuse, R3, RZ ;  /* 0x00000003040a7210 */ /* 0x040fe40007f3e0ff */
[----:B------:R-:W-:Y:S02]  /*02d0*/  LEA.HI.X.SX32 R3, R5, R8, 0x1, P0 ;  /* 0x0000000805037211 */ /* 0x000fe400000f0eff */
[----:B------:R-:W-:-:S02]  /*02e0*/  LEA.HI.X.SX32 R9, R4, R9, 0x1, P1 ;  /* 0x0000000904097211 */ /* 0x000fc400008f0eff */
[----:B------:R-:W-:Y:S02]  /*02f0*/  LEA R2, P0, R12, UR16, 0x3 ;  /* 0x000000100c027c11 */ /* 0x000fe4000f8018ff */
[----:B------:R-:W-:Y:S02]  /*0300*/  LEA R8, P1, R10, UR18, 0x3 ;  /* 0x000000120a087c11 */ /* 0x000fe4000f8218ff */
[----:B------:R-:W-:Y:S02]  /*0310*/  LEA.HI.X R3, R12, UR17, R3, 0x3, P0 ;  /* 0x000000110c037c11 */ /* 0x000fe400080f1c03 */
[----:B------:R-:W-:-:S04]  /*0320*/  LEA.HI.X R9, R10, UR19, R9, 0x3, P1 ;  /* 0x000000130a097c11 */ /* 0x000fc800088f1c09 */
[----:B------:R-:W2:Y:S04]  /*0330*/  LDG.E.64.CONSTANT R2, desc[UR6][R2.64] ;  /* 0x0000000602027981 */ /* 0x000ea8000c1e9b00 */
[----:B------:R-:W2:Y:S01]  /*0340*/  LDG.E.64.CONSTANT R8, desc[UR6][R8.64] ;  /* 0x0000000608087981 */ /* 0x000ea2000c1e9b00 */
[----:B------:R-:W-:-:S05]  /*0350*/  IMAD R10, R6, R11, R13 ;  /* 0x0000000b060a7224 */ /* 0x000fca00078e020d */
[----:B------:R-:W-:Y:S02]  /*0360*/  SHF.R.S32.HI R12, RZ, 0x1f, R10 ;  /* 0x0000001fff0c7819 */ /* 0x000fe4000001140a */
[----:B------:R-:W-:-:S04]  /*0370*/  IADD3 R10, P0, PT, R7, R10, RZ ;  /* 0x0000000a070a7210 */ /* 0x000fc80007f1e0ff */
[----:B------:R-:W-:Y:S01]  /*0380*/  LEA.HI.X.SX32 R15, R7, R12, 0x1, P0 ;  /* 0x0000000c070f7211 */ /* 0x000fe200000f0eff */
[----:B------:R-:W-:-:S03]  /*0390*/  IMAD.SHL.U32 R12, R10, 0x8, RZ ;  /* 0x000000080a0c7824 */ /* 0x000fc600078e00ff */
[----:B------:R-:W-:Y:S02]  /*03a0*/  SHF.L.U64.HI R16, R10, 0x3, R15 ;  /* 0x000000030a107819 */ /* 0x000fe4000001020f */
[----:B------:R-:W-:-:S04]  /*03b0*/  IADD3 R14, P0, PT, R12, UR12, RZ ;  /* 0x0000000c0c0e7c10 */ /* 0x000fc8000ff1e0ff */
[----:B------:R-:W-:Y:S01]  /*03c0*/  IADD3.X R15, PT, PT, R16, UR13, RZ, P0, !PT ;  /* 0x0000000d100f7c10 */ /* 0x000fe200087fe4ff */
[----:B------:R-:W0:Y:S01]  /*03d0*/  LDCU UR4, c[0x0][0x360] ;  /* 0x00006c00ff0477ac */ /* 0x000e220008000800 */
[C---:B--2---:R-:W-:Y:S01]  /*03e0*/  FMUL R10, R2.reuse, R8 ;  /* 0x00000008020a7220 */ /* 0x044fe20000400000 */
[----:B------:R-:W-:-:S03]  /*03f0*/  FMUL R17, R2, R9 ;  /* 0x0000000902117220 */ /* 0x000fc60000400000 */
[C---:B------:R-:W-:Y:S01]  /*0400*/  FFMA R9, R3.reuse, R9, -R10 ;  /* 0x0000000903097223 */ /* 0x040fe2000000080a */
[----:B------:R-:W-:-:S04]  /*0410*/  FFMA R17, -R3, R8, -R17 ;  /* 0x0000000803117223 */ /* 0x000fc80000000911 */
[----:B------:R1:W-:Y:S04]  /*0420*/  REDG.E.ADD.F32.FTZ.RN.STRONG.GPU desc[UR6][R14.64], R9 ;  /* 0x000000090e0079a6 */ /* 0x0003e8000c12f306 */
[----:B------:R1:W-:Y:S04]  /*0430*/  REDG.E.ADD.F32.FTZ.RN.STRONG.GPU desc[UR6][R14.64+0x4], R17 ;  /* 0x000004110e0079a6 */ /* 0x0003e8000c12f306 */
[----:B------:R-:W2:Y:S01]  /*0440*/  LDG.E.64 R18, desc[UR6][R14.64] ;  /* 0x000000060e127981 */ /* 0x000ea2000c1e1b00 */
[----:B------:R-:W-:Y:S01]  /*0450*/  IADD3 R2, P0, PT, R12, UR14, RZ ;  /* 0x0000000e0c027c10 */ /* 0x000fe2000ff1e0ff */
[----:B0-----:R-:W-:-:S03]  /*0460*/  VIADD R13, R13, UR4 ;  /* 0x000000040d0d7c36 */ /* 0x001fc60008000000 */
[----:B------:R-:W-:Y:S02]  /*0470*/  IADD3.X R3, PT, PT, R16, UR15, RZ, P0, !PT ;  /* 0x0000000f10037c10 */ /* 0x000fe400087fe4ff */
[----:B------:R-:W-:-:S03]  /*0480*/  ISETP.GE.AND P0, PT, R13, R11, PT ;  /* 0x0000000b0d00720c */ /* 0x000fc60003f06270 */
[----:B--2---:R1:W-:Y:S04]  /*0490*/  REDG.E.ADD.F32.FTZ.RN.STRONG.GPU desc[UR6][R2.64], R18 ;  /* 0x00000012020079a6 */ /* 0x0043e8000c12f306 */
[----:B------:R1:W-:Y:S06]  /*04a0*/  REDG.E.ADD.F32.FTZ.RN.STRONG.GPU desc[UR6][R2.64+0x4], R19 ;  /* 0x00000413020079a6 */ /* 0x0003ec000c12f306 */
[----:B------:R-:W-:Y:S05]  /*04b0*/  @!P0 BRA `(.L_x_3) ;  /* 0xfffffffc006c8947 */ /* 0x000fea000383ffff */
.L_x_2:
[----:B------:R-:W-:Y:S05]  /*04c0*/  BSYNC.RECONVERGENT B1 ;  /* 0x0000000000017941 */ /* 0x000fea0003800200 */
.L_x_1:
[----:B------:R-:W0:Y:S01]  /*04d0*/  LDCU UR4, c[0x0][0x364] ;  /* 0x00006c80ff0477ac */ /* 0x000e220008000800 */
[----:B------:R-:W2:Y:S01]  /*04e0*/  LDCU UR5, c[0x0][0x390] ;  /* 0x00007200ff0577ac */ /* 0x000ea20008000800 */
[----:B0-----:R-:W-:-:S05]  /*04f0*/  VIADD R6, R6, UR4 ;  /* 0x0000000406067c36 */ /* 0x001fca0008000000 */
[----:B--2---:R-:W-:-:S13]  /*0500*/  ISETP.GE.AND P0, PT, R6, UR5, PT ;  /* 0x0000000506007c0c */ /* 0x004fda000bf06270 */
[----:B------:R-:W-:Y:S05]  /*0510*/  @!P0 BRA `(.L_x_4) ;  /* 0xfffffffc00408947 */ /* 0x000fea000383ffff */
[----:B------:R-:W-:Y:S05]  /*0520*/  BSYNC.RECONVERGENT B0 ;  /* 0x0000000000007941 */ /* 0x000fea0003800200 */
.L_x_0:
[----:B------:R-:W-:Y:S05]  /*0530*/  EXIT ;  /* 0x000000000000794d */ /* 0x000fea0003800000 */
.L_x_5:
[----:B------:R-:W-:-:S00]  /*0540*/  BRA `(.L_x_5) ;  /* 0xfffffffc00fc7947 */ /* 0x000fc0000383ffff */
[----:B------:R-:W-:-:S00]  /*0550*/  NOP ;  /* 0x0000000000007918 */ /* 0x000fc00000000000 */
        /* <DEDUP_REMOVED lines=10> */
.L_x_6:


//--------------------- .nv.shared.reserved.0     --------------------------
	.section	.nv.shared.reserved.0,"aw",@nobits
	.weak		__nv_reservedSMEM_offset_0_alias
	.size		__nv_reservedSMEM_offset_0_alias, 0, 64
	.other		__nv_reservedSMEM_offset_0_alias,@"STO_CUDA_RESERVED_SHARED STV_DEFAULT"
__nv_reservedSMEM_offset_0_alias:
	.zero		0
	.zero		64


//--------------------- .nv.global                --------------------------
	.section	.nv.global,"aw",@nobits
.nv.global:
	.type		_ZN34_INTERNAL_f548dba3_4_k_cu_9375e9e44cuda3std3__48in_placeE,@object
	.size		_ZN34_INTERNAL_f548dba3_4_k_cu_9375e9e44cuda3std3__48in_placeE,(_ZN34_INTERNAL_f548dba3_4_k_cu_9375e9e44cuda3std6ranges3__45__cpo8distanceE - _ZN34_INTERNAL_f548dba3_4_k_cu_9375e9e44cuda3std3__48in_placeE)
_ZN34_INTERNAL_f548dba3_4_k_cu_9375e9e44cuda3std3__48in_placeE:
	.zero		1
	.type		_ZN34_INTERNAL_f548dba3_4_k_cu_9375e9e44cuda3std6ranges3__45__cpo8distanceE,@object
	.size		_ZN34_INTERNAL_f548dba3_4_k_cu_9375e9e44cuda3std6ranges3__45__cpo8distanceE,(_ZN34_INTERNAL_f548dba3_4_k_cu_9375e9e44cuda3std3__45__cpo6cbeginE - _ZN34_INTERNAL_f548dba3_4_k_cu_9375e9e44cuda3std6ranges3__45__cpo8distanceE)
_ZN34_INTERNAL_f548dba3_4_k_cu_9375e9e44cuda3std6ranges3__45__cpo8distanceE:
	.zero		1
	.type		_ZN34_INTERNAL_f548dba3_4_k_cu_9375e9e44cuda3std3__45__cpo6cbeginE,@object
	.size		_ZN34_INTERNAL_f548dba3_4_k_cu_9375e9e44cuda3std3__45__cpo6cbeginE,(_ZN34_INTERNAL_f548dba3_4_k_cu_9375e9e44cuda3std6ranges3__45__cpo7advanceE - _ZN34_INTERNAL_f548dba3_4_k_cu_9375e9e44cuda3std3__45__cpo6cbeginE)
_ZN34_INTERNAL_f548dba3_4_k_cu_9375e9e44cuda3std3__45__cpo6cbeginE:
	.zero		1
	.type		_ZN34_INTERNAL_f548dba3_4_k_cu_9375e9e44cuda3std6ranges3__45__cpo7advanceE,@object
	.size		_ZN34_INTERNAL_f548dba3_4_k_cu_9375e9e44cuda3std6ranges3__45__cpo7advanceE,(_ZN34_INTERNAL_f548dba3_4_k_cu_9375e9e44cuda3std3__45__cpo7crbeginE - _ZN34_INTERNAL_f548dba3_4_k_cu_9375e9e44cuda3std6ranges3__45__cpo7advanceE)
_ZN34_INTERNAL_f548dba3_4_k_cu_9375e9e44cuda3std6ranges3__45__cpo7advanceE:
	.zero		1
	.type		_ZN34_INTERNAL_f548dba3_4_k_cu_9375e9e44cuda3std3__45__cpo7crbeginE,@object
	.size		_ZN34_INTERNAL_f548dba3_4_k_cu_9375e9e44cuda3std3__45__cpo7crbeginE,(_ZN34_INTERNAL_f548dba3_4_k_cu_9375e9e44cuda3std6ranges3__45__cpo4dataE - _ZN34_INTERNAL_f548dba3_4_k_cu_9375e9e44cuda3std3__45__cpo7crbeginE)
_ZN34_INTERNAL_f548dba3_4_k_cu_9375e9e44cuda3std3__45__cpo7crbeginE:
	.zero		1
	.type		_ZN34_INTERNAL_f548dba3_4_k_cu_9375e9e44cuda3std6ranges3__45__cpo4dataE,@object
	.size		_ZN34_INTERNAL_f548dba3_4_k_cu_9375e9e44cuda3std6ranges3__45__cpo4dataE,(_ZN34_INTERNAL_f548dba3_4_k_cu_9375e9e44cuda3std6ranges3__45__cpo5beginE - _ZN34_INTERNAL_f548dba3_4_k_cu_9375e9e44cuda3std6ranges3__45__cpo4dataE)
_ZN34_INTERNAL_f548dba3_4_k_cu_9375e9e44cuda3std6ranges3__45__cpo4dataE:
	.zero		1
	.type		_ZN34_INTERNAL_f548dba3_4_k_cu_9375e9e44cuda3std6ranges3__45__cpo5beginE,@object
	.size		_ZN34_INTERNAL_f548dba3_4_k_cu_9375e9e44cuda3std6ranges3__45__cpo5beginE,(_ZN34_INTERNAL_f548dba3_4_k_cu_9375e9e44cuda3std3__436_GLOBAL__N__f548dba3_4_k_cu_9375e9e46ignoreE - _ZN34_INTERNAL_f548dba3_4_k_cu_9375e9e44cuda3std6ranges3__45__cpo5beginE)
_ZN34_INTERNAL_f548dba3_4_k_cu_9375e9e44cuda3std6ranges3__45__cpo5beginE:
	.zero		1
	.type		_ZN34_INTERNAL_f548dba3_4_k_cu_9375e9e44cuda3std3__436_GLOBAL__N__f548dba3_4_k_cu_9375e9e46ignoreE,@object
	.size		_ZN34_INTERNAL_f548dba3_4_k_cu_9375e9e44cuda3std3__436_GLOBAL__N__f548dba3_4_k_cu_9375e9e46ignoreE,(_ZN34_INTERNAL_f548dba3_4_k_cu_9375e9e44cuda3std6ranges3__45__cpo4sizeE - _ZN34_INTERNAL_f548dba3_4_k_cu_9375e9e44cuda3std3__436_GLOBAL__N__f548dba3_4_k_cu_9375e9e46ignoreE)
_ZN34_INTERNAL_f548dba3_4_k_cu_9375e9e44cuda3std3__436_GLOBAL__N__f548dba3_4_k_cu_9375e9e46ignoreE:
	.zero		1
	.type		_ZN34_INTERNAL_f548dba3_4_k_cu_9375e9e44cuda3std6ranges3__45__cpo4sizeE,@object
	.size		_ZN34_INTERNAL_f548dba3_4_k_cu_9375e9e44cuda3std6ranges3__45__cpo4sizeE,(_ZN34_INTERNAL_f548dba3_4_k_cu_9375e9e44cuda3std3__45__cpo5beginE - _ZN34_INTERNAL_f548dba3_4_k_cu_9375e9e44cuda3std6ranges3__45__cpo4sizeE)
_ZN34_INTERNAL_f548dba3_4_k_cu_9375e9e44cuda3std6ranges3__45__cpo4sizeE:
	.zero		1
	.type		_ZN34_INTERNAL_f548dba3_4_k_cu_9375e9e44cuda3std3__45__cpo5beginE,@object
	.size		_ZN34_INTERNAL_f548dba3_4_k_cu_9375e9e44cuda3std3__45__cpo5beginE,(_ZN34_INTERNAL_f548dba3_4_k_cu_9375e9e44cuda3std6ranges3__45__cpo6cbeginE - _ZN34_INTERNAL_f548dba3_4_k_cu_9375e9e44cuda3std3__45__cpo5beginE)
_ZN34_INTERNAL_f548dba3_4_k_cu_9375e9e44cuda3std3__45__cpo5beginE:
	.zero		1
	.type		_ZN34_INTERNAL_f548dba3_4_k_cu_9375e9e44cuda3std6ranges3__45__cpo6cbeginE,@object
	.size		_ZN34_INTERNAL_f548dba3_4_k_cu_9375e9e44cuda3std6ranges3__45__cpo6cbeginE,(_ZN34_INTERNAL_f548dba3_4_k_cu_9375e9e44cuda3std3__45__cpo6rbeginE - _ZN34_INTERNAL_f548dba3_4_k_cu_9375e9e44cuda3std6ranges3__45__cpo6cbeginE)
_ZN34_INTERNAL_f548dba3_4_k_cu_9375e9e44cuda3std6ranges3__45__cpo6cbeginE:
	.zero		1
	.type		_ZN34_INTERNAL_f548dba3_4_k_cu_9375e9e44cuda3std3__45__cpo6rbeginE,@object
	.size		_ZN34_INTERNAL_f548dba3_4_k_cu_9375e9e44cuda3std3__45__cpo6rbeginE,(_ZN34_INTERNAL_f548dba3_4_k_cu_9375e9e44cuda3std6ranges3__45__cpo4nextE - _ZN34_INTERNAL_f548dba3_4_k_cu_9375e9e44cuda3std3__45__cpo6rbeginE)
_ZN34_INTERNAL_f548dba3_4_k_cu_9375e9e44cuda3std3__45__cpo6rbeginE:
	.zero		1
	.type		_ZN34_INTERNAL_f548dba3_4_k_cu_9375e9e44cuda3std6ranges3__45__cpo4nextE,@object
	.size		_ZN34_INTERNAL_f548dba3_4_k_cu_9375e9e44cuda3std6ranges3__45__cpo4nextE,(_ZN34_INTERNAL_f548dba3_4_k_cu_9375e9e44cuda3std6ranges3__45__cpo4swapE - _ZN34_INTERNAL_f548dba3_4_k_cu_9375e9e44cuda3std6ranges3__45__cpo4nextE)
_ZN34_INTERNAL_f548dba3_4_k_cu_9375e9e44cuda3std6ranges3__45__cpo4nextE:
	.zero		1
	.type		_ZN34_INTERNAL_f548dba3_4_k_cu_9375e9e44cuda3std6ranges3__45__cpo4swapE,@object
	.size		_ZN34_INTERNAL_f548dba3_4_k_cu_9375e9e44cuda3std6ranges3__45__cpo4swapE,(_ZN34_INTERNAL_f548dba3_4_k_cu_9375e9e44cuda3std3__420unreachable_sentinelE - _ZN34_INTERNAL_f548dba3_4_k_cu_9375e9e44cuda3std6ranges3__45__cpo4swapE)
_ZN34_INTERNAL_f548dba3_4_k_cu_9375e9e44cuda3std6ranges3__45__cpo4swapE:
	.zero		1
	.type		_ZN34_INTERNAL_f548dba3_4_k_cu_9375e9e44cuda3std3__420unreachable_sentinelE,@object
	.size		_ZN34_INTERNAL_f548dba3_4_k_cu_9375e9e44cuda3std3__420unreachable_sentinelE,(_ZN34_INTERNAL_f548dba3_4_k_cu_9375e9e46thrust24THRUST_300001_SM_1000_NS6system6detail10sequential3seqE - _ZN34_INTERNAL_f548dba3_4_k_cu_9375e9e44cuda3std3__420unreachable_sentinelE)
_ZN34_INTERNAL_f548dba3_4_k_cu_9375e9e44cuda3std3__420unreachable_sentinelE:
	.zero		1
	.type		_ZN34_INTERNAL_f548dba3_4_k_cu_9375e9e46thrust24THRUST_300001_SM_1000_NS6system6detail10sequential3seqE,@object
	.size		_ZN34_INTERNAL_f548dba3_4_k_cu_9375e9e46thrust24THRUST_300001_SM_1000_NS6system6detail10sequential3seqE,(_ZN34_INTERNAL_f548dba3_4_k_cu_9375e9e44cuda3std3__45__cpo4cendE - _ZN34_INTERNAL_f548dba3_4_k_cu_9375e9e46thrust24THRUST_300001_SM_1000_NS6system6detail10sequential3seqE)
_ZN34_INTERNAL_f548dba3_4_k_cu_9375e9e46thrust24THRUST_300001_SM_1000_NS6system6detail10sequential3seqE:
	.zero		1
	.type		_ZN34_INTERNAL_f548dba3_4_k_cu_9375e9e44cuda3std3__45__cpo4cendE,@object
	.size		_ZN34_INTERNAL_f548dba3_4_k_cu_9375e9e44cuda3std3__45__cpo4cendE,(_ZN34_INTERNAL_f548dba3_4_k_cu_9375e9e44cuda3std6ranges3__45__cpo9iter_swapE - _ZN34_INTERNAL_f548dba3_4_k_cu_9375e9e44cuda3std3__45__cpo4cendE)
_ZN34_INTERNAL_f548dba3_4_k_cu_9375e9e44cuda3std3__45__cpo4cendE:
	.zero		1
	.type		_ZN34_INTERNAL_f548dba3_4_k_cu_9375e9e44cuda3std6ranges3__45__cpo9iter_swapE,@object
	.size		_ZN34_INTERNAL_f548dba3_4_k_cu_9375e9e44cuda3std6ranges3__45__cpo9iter_swapE,(_ZN34_INTERNAL_f548dba3_4_k_cu_9375e9e44cuda3std3__45__cpo5crendE - _ZN34_INTERNAL_f548dba3_4_k_cu_9375e9e44cuda3std6ranges3__45__cpo9iter_swapE)
_ZN34_INTERNAL_f548dba3_4_k_cu_9375e9e44cuda3std6ranges3__45__cpo9iter_swapE:
	.zero		1
	.type		_ZN34_INTERNAL_f548dba3_4_k_cu_9375e9e44cuda3std3__45__cpo5crendE,@object
	.size		_ZN34_INTERNAL_f548dba3_4_k_cu_9375e9e44cuda3std3__45__cpo5crendE,(_ZN34_INTERNAL_f548dba3_4_k_cu_9375e9e44cuda3std6ranges3__45__cpo5cdataE - _ZN34_INTERNAL_f548dba3_4_k_cu_9375e9e44cuda3std3__45__cpo5crendE)
_ZN34_INTERNAL_f548dba3_4_k_cu_9375e9e44cuda3std3__45__cpo5crendE:
	.zero		1
	.type		_ZN34_INTERNAL_f548dba3_4_k_cu_9375e9e44cuda3std6ranges3__45__cpo5cdataE,@object
	.size		_ZN34_INTERNAL_f548dba3_4_k_cu_9375e9e44cuda3std6ranges3__45__cpo5cdataE,(_ZN34_INTERNAL_f548dba3_4_k_cu_9375e9e44cuda3std6ranges3__45__cpo3endE - _ZN34_INTERNAL_f548dba3_4_k_cu_9375e9e44cuda3std6ranges3__45__cpo5cdataE)
_ZN34_INTERNAL_f548dba3_4_k_cu_9375e9e44cuda3std6ranges3__45__cpo5cdataE:
	.zero		1
	.type		_ZN34_INTERNAL_f548dba3_4_k_cu_9375e9e44cuda3std6ranges3__45__cpo3endE,@object
	.size		_ZN34_INTERNAL_f548dba3_4_k_cu_9375e9e44cuda3std6ranges3__45__cpo3endE,(_ZN34_INTERNAL_f548dba3_4_k_cu_9375e9e44cuda3std3__419piecewise_constructE - _ZN34_INTERNAL_f548dba3_4_k_cu_9375e9e44cuda3std6ranges3__45__cpo3endE)
_ZN34_INTERNAL_f548dba3_4_k_cu_9375e9e44cuda3std6ranges3__45__cpo3endE:
	.zero		1
	.type		_ZN34_INTERNAL_f548dba3_4_k_cu_9375e9e44cuda3std3__419piecewise_constructE,@object
	.size		_ZN34_INTERNAL_f548dba3_4_k_cu_9375e9e44cuda3std3__419piecewise_constructE,(_ZN34_INTERNAL_f548dba3_4_k_cu_9375e9e44cuda3std6ranges3__45__cpo5ssizeE - _ZN34_INTERNAL_f548dba3_4_k_cu_9375e9e44cuda3std3__419piecewise_constructE)
_ZN34_INTERNAL_f548dba3_4_k_cu_9375e9e44cuda3std3__419piecewise_constructE:
	.zero		1
	.type		_ZN34_INTERNAL_f548dba3_4_k_cu_9375e9e44cuda3std6ranges3__45__cpo5ssizeE,@object
	.size		_ZN34_INTERNAL_f548dba3_4_k_cu_9375e9e44cuda3std6ranges3__45__cpo5ssizeE,(_ZN34_INTERNAL_f548dba3_4_k_cu_9375e9e44cuda3std3__45__cpo3endE - _ZN34_INTERNAL_f548dba3_4_k_cu_9375e9e44cuda3std6ranges3__45__cpo5ssizeE)
_ZN34_INTERNAL_f548dba3_4_k_cu_9375e9e44cuda3std6ranges3__45__cpo5ssizeE:
	.zero		1
	.type		_ZN34_INTERNAL_f548dba3_4_k_cu_9375e9e44cuda3std3__45__cpo3endE,@object
	.size		_ZN34_INTERNAL_f548dba3_4_k_cu_9375e9e44cuda3std3__45__cpo3endE,(_ZN34_INTERNAL_f548dba3_4_k_cu_9375e9e44cuda3std6ranges3__45__cpo4cendE - _ZN34_INTERNAL_f548dba3_4_k_cu_9375e9e44cuda3std3__45__cpo3endE)
_ZN34_INTERNAL_f548dba3_4_k_cu_9375e9e44cuda3std3__45__cpo3endE:
	.zero		1
	.type		_ZN34_INTERNAL_f548dba3_4_k_cu_9375e9e44cuda3std6ranges3__45__cpo4cendE,@object
	.size		_ZN34_INTERNAL_f548dba3_4_k_cu_9375e9e44cuda3std6ranges3__45__cpo4cendE,(_ZN34_INTERNAL_f548dba3_4_k_cu_9375e9e44cuda3std3__45__cpo4rendE - _ZN34_INTERNAL_f548dba3_4_k_cu_9375e9e44cuda3std6ranges3__45__cpo4cendE)
_ZN34_INTERNAL_f548dba3_4_k_cu_9375e9e44cuda3std6ranges3__45__cpo4cendE:
	.zero		1
	.type		_ZN34_INTERNAL_f548dba3_4_k_cu_9375e9e44cuda3std3__45__cpo4rendE,@object
	.size		_ZN34_INTERNAL_f548dba3_4_k_cu_9375e9e44cuda3std3__45__cpo4rendE,(_ZN34_INTERNAL_f548dba3_4_k_cu_9375e9e44cuda3std6ranges3__45__cpo4prevE - _ZN34_INTERNAL_f548dba3_4_k_cu_9375e9e44cuda3std3__45__cpo4rendE)
_ZN34_INTERNAL_f548dba3_4_k_cu_9375e9e44cuda3std3__45__cpo4rendE:
	.zero		1
	.type		_ZN34_INTERNAL_f548dba3_4_k_cu_9375e9e44cuda3std6ranges3__45__cpo4prevE,@object
	.size		_ZN34_INTERNAL_f548dba3_4_k_cu_9375e9e44cuda3std6ranges3__45__cpo4prevE,(_ZN34_INTERNAL_f548dba3_4_k_cu_9375e9e44cuda3std6ranges3__45__cpo9iter_moveE - _ZN34_INTERNAL_f548dba3_4_k_cu_9375e9e44cuda3std6ranges3__45__cpo4prevE)
_ZN34_INTERNAL_f548dba3_4_k_cu_9375e9e44cuda3std6ranges3__45__cpo4prevE:
	.zero		1
	.type		_ZN34_INTERNAL_f548dba3_4_k_cu_9375e9e44cuda3std6ranges3__45__cpo9iter_moveE,@object
	.size		_ZN34_INTERNAL_f548dba3_4_k_cu_9375e9e44cuda3std6ranges3__45__cpo9iter_moveE,(.L_13 - _ZN34_INTERNAL_f548dba3_4_k_cu_9375e9e44cuda3std6ranges3__45__cpo9iter_moveE)
_ZN34_INTERNAL_f548dba3_4_k_cu_9375e9e44cuda3std6ranges3__45__cpo9iter_moveE:
	.zero		1
.L_13:


//--------------------- .nv.constant0.build_exit  --------------------------
	.section	.nv.constant0.build_exit,"a",@progbits
	.sectionflags	@""
	.align	4
.nv.constant0.build_exit:
	.zero		960


//--------------------- SYMBOLS --------------------------

	.type		.nv.reservedSmem.offset0,@object
	.size		.nv.reservedSmem.offset0,0x4
